	.headerflags	@"EF_CUDA_TEXMODE_UNIFIED EF_CUDA_64BIT_ADDRESS EF_CUDA_ACCELERATORS EF_CUDA_SM90 EF_CUDA_VIRTUAL_SM(EF_CUDA_SM90)"
	.elftype	@"ET_EXEC"


//--------------------- .nv.info                  --------------------------
	.section	.nv.info,"",@"SHT_CUDA_INFO"
	.align	4


	//----- nvinfo : EIATTR_REGCOUNT
	.align		4
        /*0000*/ 	.byte	0x04, 0x2f
        /*0002*/ 	.short	(.L_2 - .L_1)
	.align		4
.L_1:
        /*0004*/ 	.word	index@(triton_per_fused_native_group_norm_5)
        /*0008*/ 	.word	0x00000013


	//----- nvinfo : EIATTR_MIN_STACK_SIZE
	.align		4
.L_2:
        /*000c*/ 	.byte	0x04, 0x12
        /*000e*/ 	.short	(.L_4 - .L_3)
	.align		4
.L_3:
        /*0010*/ 	.word	index@(triton_per_fused_native_group_norm_5)
        /*0014*/ 	.word	0x00000000


	//----- nvinfo : EIATTR_FRAME_SIZE
	.align		4
.L_4:
        /*0018*/ 	.byte	0x04, 0x11
        /*001a*/ 	.short	(.L_6 - .L_5)
	.align		4
.L_5:
        /*001c*/ 	.word	index@(triton_per_fused_native_group_norm_5)
        /*0020*/ 	.word	0x00000000


	//----- nvinfo : EIATTR_MIN_STACK_SIZE
	.align		4
.L_6:
        /*0024*/ 	.byte	0x04, 0x12
        /*0026*/ 	.short	(.L_8 - .L_7)
	.align		4
.L_7:
        /*0028*/ 	.word	index@(triton_per_fused_native_group_norm_5)
        /*002c*/ 	.word	0x00000000
.L_8:


//--------------------- .nv.info.triton_per_fused_native_group_norm_5 --------------------------
	.section	.nv.info.triton_per_fused_native_group_norm_5,"",@"SHT_CUDA_INFO"
	.sectionflags	@""
	.align	4


	//----- nvinfo : EIATTR_CUDA_API_VERSION
	.align		4
        /*0000*/ 	.byte	0x04, 0x37
        /*0002*/ 	.short	(.L_10 - .L_9)
.L_9:
        /*0004*/ 	.word	0x0000007c


	//----- nvinfo : EIATTR_KPARAM_INFO
	.align		4
.L_10:
        /*0008*/ 	.byte	0x04, 0x17
        /*000a*/ 	.short	(.L_12 - .L_11)
.L_11:
        /*000c*/ 	.word	0x00000000
        /*0010*/ 	.short	0x0007
        /*0012*/ 	.short	0x0034
        /*0014*/ 	.byte	0x00, 0xf0, 0x11, 0x00


	//----- nvinfo : EIATTR_KPARAM_INFO
	.align		4
.L_12:
        /*0018*/ 	.byte	0x04, 0x17
        /*001a*/ 	.short	(.L_14 - .L_13)
.L_13:
        /*001c*/ 	.word	0x00000000
        /*0020*/ 	.short	0x0006
        /*0022*/ 	.short	0x0030
        /*0024*/ 	.byte	0x00, 0xf0, 0x11, 0x00


	//----- nvinfo : EIATTR_KPARAM_INFO
	.align		4
.L_14:
        /*0028*/ 	.byte	0x04, 0x17
        /*002a*/ 	.short	(.L_16 - .L_15)
.L_15:
        /*002c*/ 	.word	0x00000000
        /*0030*/ 	.short	0x0005
        /*0032*/ 	.short	0x0028
        /*0034*/ 	.byte	0x00, 0xf4, 0x21, 0x00


	//----- nvinfo : EIATTR_KPARAM_INFO
	.align		4
.L_16:
        /*0038*/ 	.byte	0x04, 0x17
        /*003a*/ 	.short	(.L_18 - .L_17)
.L_17:
        /*003c*/ 	.word	0x00000000
        /*0040*/ 	.short	0x0004
        /*0042*/ 	.short	0x0020
        /*0044*/ 	.byte	0x00, 0xf4, 0x21, 0x00


	//----- nvinfo : EIATTR_KPARAM_INFO
	.align		4
.L_18:
        /*0048*/ 	.byte	0x04, 0x17
        /*004a*/ 	.short	(.L_20 - .L_19)
.L_19:
        /*004c*/ 	.word	0x00000000
        /*0050*/ 	.short	0x0003
        /*0052*/ 	.short	0x0018
        /*0054*/ 	.byte	0x00, 0xf4, 0x21, 0x00


	//----- nvinfo : EIATTR_KPARAM_INFO
	.align		4
.L_20:
        /*0058*/ 	.byte	0x04, 0x17
        /*005a*/ 	.short	(.L_22 - .L_21)
.L_21:
        /*005c*/ 	.word	0x00000000
        /*0060*/ 	.short	0x0002
        /*0062*/ 	.short	0x0010
        /*0064*/ 	.byte	0x00, 0xf4, 0x21, 0x00


	//----- nvinfo : EIATTR_KPARAM_INFO
	.align		4
.L_22:
        /*0068*/ 	.byte	0x04, 0x17
        /*006a*/ 	.short	(.L_24 - .L_23)
.L_23:
        /*006c*/ 	.word	0x00000000
        /*0070*/ 	.short	0x0001
        /*0072*/ 	.short	0x0008
        /*0074*/ 	.byte	0x00, 0xf4, 0x21, 0x00


	//----- nvinfo : EIATTR_KPARAM_INFO
	.align		4
.L_24:
        /*0078*/ 	.byte	0x04, 0x17
        /*007a*/ 	.short	(.L_26 - .L_25)
.L_25:
        /*007c*/ 	.word	0x00000000
        /*0080*/ 	.short	0x0000
        /*0082*/ 	.short	0x0000
        /*0084*/ 	.byte	0x00, 0xf4, 0x21, 0x00


	//----- nvinfo : EIATTR_SPARSE_MMA_MASK
	.align		4
.L_26:
        /*0088*/ 	.byte	0x03, 0x50
        /*008a*/ 	.short	0x0000


	//----- nvinfo : EIATTR_MAXREG_COUNT
	.align		4
        /*008c*/ 	.byte	0x03, 0x1b
        /*008e*/ 	.short	0x00ff


	//----- nvinfo : EIATTR_COOP_GROUP_MASK_REGIDS
	.align		4
        /*0090*/ 	.byte	0x04, 0x29
        /*0092*/ 	.short	(.L_28 - .L_27)


	//   ....[0]....
.L_27:
        /*0094*/ 	.word	0xffffffff


	//   ....[1]....
        /*0098*/ 	.word	0xffffffff


	//   ....[2]....
        /*009c*/ 	.word	0xffffffff


	//   ....[3]....
        /*00a0*/ 	.word	0xffffffff


	//   ....[4]....
        /*00a4*/ 	.word	0xffffffff


	//   ....[5]....
        /*00a8*/ 	.word	0xffffffff


	//   ....[6]....
        /*00ac*/ 	.word	0xffffffff


	//   ....[7]....
        /*00b0*/ 	.word	0xffffffff


	//   ....[8]....
        /*00b4*/ 	.word	0xffffffff


	//   ....[9]....
        /*00b8*/ 	.word	0xffffffff


	//   ....[10]....
        /*00bc*/ 	.word	0xffffffff


	//   ....[11]....
        /*00c0*/ 	.word	0xffffffff


	//----- nvinfo : EIATTR_COOP_GROUP_INSTR_OFFSETS
	.align		4
.L_28:
        /*00c4*/ 	.byte	0x04, 0x28
        /*00c6*/ 	.short	(.L_30 - .L_29)


	//   ....[0]....
.L_29:
        /*00c8*/ 	.word	0x00000150


	//   ....[1]....
        /*00cc*/ 	.word	0x00000190


	//   ....[2]....
        /*00d0*/ 	.word	0x000001c0


	//   ....[3]....
        /*00d4*/ 	.word	0x000001f0


	//   ....[4]....
        /*00d8*/ 	.word	0x000002e0


	//   ....[5]....
        /*00dc*/ 	.word	0x00000390


	//   ....[6]....
        /*00e0*/ 	.word	0x000003b0


	//   ....[7]....
        /*00e4*/ 	.word	0x00000400


	//   ....[8]....
        /*00e8*/ 	.word	0x000004a0


	//   ....[9]....
        /*00ec*/ 	.word	0x00000510


	//   ....[10]....
        /*00f0*/ 	.word	0x00000620


	//   ....[11]....
        /*00f4*/ 	.word	0x00000660


	//----- nvinfo : EIATTR_EXIT_INSTR_OFFSETS
	.align		4
.L_30:
        /*00f8*/ 	.byte	0x04, 0x1c
        /*00fa*/ 	.short	(.L_32 - .L_31)


	//   ....[0]....
.L_31:
        /*00fc*/ 	.word	0x00000790


	//   ....[1]....
        /*0100*/ 	.word	0x000007b0


	//----- nvinfo : EIATTR_REQNTID
	.align		4
.L_32:
        /*0104*/ 	.byte	0x04, 0x10
        /*0106*/ 	.short	(.L_34 - .L_33)
.L_33:
        /*0108*/ 	.word	0x00000040
        /*010c*/ 	.word	0x00000001
        /*0110*/ 	.word	0x00000001


	//----- nvinfo : EIATTR_CBANK_PARAM_SIZE
	.align		4
.L_34:
        /*0114*/ 	.byte	0x03, 0x19
        /*0116*/ 	.short	0x0038


	//----- nvinfo : EIATTR_PARAM_CBANK
	.align		4
        /*0118*/ 	.byte	0x04, 0x0a
        /*011a*/ 	.short	(.L_36 - .L_35)
	.align		4
.L_35:
        /*011c*/ 	.word	index@(.nv.constant0.triton_per_fused_native_group_norm_5)
        /*0120*/ 	.short	0x0210
        /*0122*/ 	.short	0x0038


	//----- nvinfo : EIATTR_SW_WAR
	.align		4
.L_36:
        /*0124*/ 	.byte	0x04, 0x36
        /*0126*/ 	.short	(.L_38 - .L_37)
.L_37:
        /*0128*/ 	.word	0x00000008
.L_38:


//--------------------- .nv.callgraph             --------------------------
	.section	.nv.callgraph,"",@"SHT_CUDA_CALLGRAPH"
	.align	4
	.sectionentsize	8
	.align		4
        /*0000*/ 	.word	0x00000000
	.align		4
        /*0004*/ 	.word	0xffffffff
	.align		4
        /*0008*/ 	.word	0x00000000
	.align		4
        /*000c*/ 	.word	0xfffffffe
	.align		4
        /*0010*/ 	.word	0x00000000
	.align		4
        /*0014*/ 	.word	0xfffffffd
	.align		4
        /*0018*/ 	.word	0x00000000
	.align		4
        /*001c*/ 	.word	0xfffffffc


//--------------------- .nv.constant4             --------------------------
	.section	.nv.constant4,"a",@progbits
	.align	8
	.align		8
.nv.constant4:
        /*0000*/ 	.dword	_$_str


//--------------------- .text.triton_per_fused_native_group_norm_5 --------------------------
	.section	.text.triton_per_fused_native_group_norm_5,"ax",@progbits
	.align	128
        .global         triton_per_fused_native_group_norm_5
        .type           triton_per_fused_native_group_norm_5,@function
        .size           triton_per_fused_native_group_norm_5,(.L_x_1 - triton_per_fused_native_group_norm_5)
        .other          triton_per_fused_native_group_norm_5,@"STO_CUDA_ENTRY STV_DEFAULT"
triton_per_fused_native_group_norm_5:
.text.triton_per_fused_native_group_norm_5:
[----:B------:R-:W0:Y:S02]  /*0000*/  LDC R1, c[0x0][0x28] ;  /* 0x00000a00ff017b82 */ /* 0x000e240000000800 */
[----:B------:R-:W1:Y:S01]  /*0010*/  S2R R10, SR_TID.X ;  /* 0x00000000000a7919 */ /* 0x000e620000002100 */
[----:B------:R-:W2:Y:S01]  /*0020*/  LDC.64 R2, c[0x0][0x220] ;  /* 0x00008800ff027b82 */ /* 0x000ea20000000a00 */
[----:B------:R-:W-:Y:S01]  /*0030*/  HFMA2.MMA R11, -RZ, RZ, 0, 0 ;  /* 0x00000000ff0b7435 */ /* 0x000fe200000001ff */
[----:B------:R-:W-:Y:S01]  /*0040*/  ULDC.64 UR4, c[0x0][0x208] ;  /* 0x0000820000047ab9 */ /* 0x000fe20000000a00 */
[----:B------:R-:W3:Y:S05]  /*0050*/  S2R R0, SR_CTAID.X ;  /* 0x0000000000007919 */ /* 0x000eea0000002500 */
[----:B------:R-:W4:Y:S01]  /*0060*/  LDC.64 R6, c[0x0][0x218] ;  /* 0x00008600ff067b82 */ /* 0x000f220000000a00 */
[----:B-1----:R-:W-:-:S02]  /*0070*/  LOP3.LUT R5, R10, 0xf, RZ, 0xc0, !PT ;  /* 0x0000000f0a057812 */ /* 0x002fc400078ec0ff */
[C---:B---3--:R-:W-:Y:S02]  /*0080*/  ISETP.GE.AND P1, PT, R0.reuse, 0x20, PT ;  /* 0x000000200000780c */ /* 0x048fe40003f26270 */
[----:B------:R-:W-:-:S03]  /*0090*/  LEA R9, R0, R5, 0x4 ;  /* 0x0000000500097211 */ /* 0x000fc600078e20ff */
[----:B------:R-:W1:Y:S02]  /*00a0*/  LDC.64 R4, c[0x0][0x210] ;  /* 0x00008400ff047b82 */ /* 0x000e640000000a00 */
[----:B--2---:R-:W-:-:S06]  /*00b0*/  IMAD.WIDE R2, R9, 0x4, R2 ;  /* 0x0000000409027825 */ /* 0x004fcc00078e0202 */
[----:B------:R-:W2:Y:S01]  /*00c0*/  @!P1 LDG.E R11, desc[UR4][R2.64] ;  /* 0x00000004020b9981 */ /* 0x000ea2000c1e1900 */
[----:B------:R-:W-:Y:S01]  /*00d0*/  MOV R8, RZ ;  /* 0x000000ff00087202 */ /* 0x000fe20000000f00 */
[----:B----4-:R-:W-:-:S04]  /*00e0*/  IMAD.WIDE R6, R9, 0x4, R6 ;  /* 0x0000000409067825 */ /* 0x010fc800078e0206 */
[----:B-1----:R-:W-:Y:S01]  /*00f0*/  IMAD.WIDE R4, R9, 0x4, R4 ;  /* 0x0000000409047825 */ /* 0x002fe200078e0204 */
[----:B------:R-:W-:-:S04]  /*0100*/  HFMA2.MMA R9, -RZ, RZ, 0, 0 ;  /* 0x00000000ff097435 */ /* 0x000fc800000001ff */
[----:B------:R-:W3:Y:S06]  /*0110*/  @!P1 LDG.E R8, desc[UR4][R4.64] ;  /* 0x0000000404089981 */ /* 0x000eec000c1e1900 */
[----:B------:R-:W4:Y:S01]  /*0120*/  @!P1 LDG.E R9, desc[UR4][R6.64] ;  /* 0x0000000406099981 */ /* 0x000f22000c1e1900 */
[----:B--2---:R-:W-:-:S04]  /*0130*/  SEL R11, R11, RZ, !P1 ;  /* 0x000000ff0b0b7207 */ /* 0x004fc80004800000 */
[----:B------:R-:W-:-:S05]  /*0140*/  FSEL R11, R11, RZ, !P1 ;  /* 0x000000ff0b0b7208 */ /* 0x000fca0004800000 */
[----:B------:R-:W1:Y:S01]  /*0150*/  SHFL.BFLY PT, R12, R11, 0x8, 0x1f ;  /* 0x0d001f000b0c7f89 */ /* 0x000e6200000e0000 */
[----:B---3--:R-:W-:-:S04]  /*0160*/  SEL R8, R8, RZ, !P1 ;  /* 0x000000ff08087207 */ /* 0x008fc80004800000 */
[----:B------:R-:W-:Y:S02]  /*0170*/  FSEL R8, R8, RZ, !P1 ;  /* 0x000000ff08087208 */ /* 0x000fe40004800000 */
[----:B----4-:R-:W-:-:S03]  /*0180*/  SEL R6, R9, RZ, !P1 ;  /* 0x000000ff09067207 */ /* 0x010fc60004800000 */
[----:B------:R-:W2:Y:S01]  /*0190*/  SHFL.BFLY PT, R5, R8, 0x8, 0x1f ;  /* 0x0d001f0008057f89 */ /* 0x000ea200000e0000 */
[----:B------:R-:W-:Y:S01]  /*01a0*/  FSEL R6, R6, RZ, !P1 ;  /* 0x000000ff06067208 */ /* 0x000fe20004800000 */
[----:B-1----:R-:W-:-:S04]  /*01b0*/  FADD R2, R11, R12 ;  /* 0x0000000c0b027221 */ /* 0x002fc80000000000 */
[----:B------:R-:W1:Y:S01]  /*01c0*/  SHFL.BFLY PT, R7, R6, 0x8, 0x1f ;  /* 0x0d001f0006077f89 */ /* 0x000e6200000e0000 */
[C---:B------:R-:W-:Y:S01]  /*01d0*/  FMUL R13, R2.reuse, 0.25 ;  /* 0x3e800000020d7820 */ /* 0x040fe20000400000 */
[C---:B------:R-:W-:Y:S02]  /*01e0*/  FSETP.GEU.AND P2, PT, |R2|.reuse, 1.175494350822287508e-38, PT ;  /* 0x008000000200780b */ /* 0x040fe40003f4e200 */
[----:B------:R-:W3:Y:S01]  /*01f0*/  SHFL.BFLY PT, R3, R2, 0x4, 0x1f ;  /* 0x0c801f0002037f89 */ /* 0x000ee200000e0000 */
[C---:B------:R-:W-:Y:S02]  /*0200*/  FSETP.GT.AND P0, PT, |R2|.reuse, 8.50705917302346158658e+37, PT ;  /* 0x7e8000000200780b */ /* 0x040fe40003f04200 */
[----:B------:R-:W-:Y:S02]  /*0210*/  FSETP.NEU.AND P1, PT, R2, RZ, PT ;  /* 0x000000ff0200720b */ /* 0x000fe40003f2d000 */
[----:B------:R-:W-:-:S06]  /*0220*/  FSEL R13, R13, R2, P0 ;  /* 0x000000020d0d7208 */ /* 0x000fcc0000000000 */
[----:B------:R-:W-:-:S03]  /*0230*/  @!P2 FMUL R13, R13, 16777216 ;  /* 0x4b8000000d0da820 */ /* 0x000fc60000400000 */
[----:B------:R-:W-:Y:S01]  /*0240*/  @P0 FMUL R12, R12, 0.25 ;  /* 0x3e8000000c0c0820 */ /* 0x000fe20000400000 */
[----:B--2---:R-:W-:Y:S02]  /*0250*/  FADD R9, -R8, R5 ;  /* 0x0000000508097221 */ /* 0x004fe40000000100 */
[----:B------:R-:W2:Y:S01]  /*0260*/  MUFU.RCP R13, R13 ;  /* 0x0000000d000d7308 */ /* 0x000ea20000001000 */
[----:B------:R-:W-:Y:S01]  /*0270*/  @!P2 FMUL R12, R12, 16777216 ;  /* 0x4b8000000c0ca820 */ /* 0x000fe20000400000 */
[----:B------:R-:W-:Y:S01]  /*0280*/  FMUL R14, R9, R9 ;  /* 0x00000009090e7220 */ /* 0x000fe20000400000 */
[----:B-1----:R-:W-:Y:S01]  /*0290*/  FADD R7, R6, R7 ;  /* 0x0000000706077221 */ /* 0x002fe20000000000 */
[----:B---3--:R-:W-:Y:S02]  /*02a0*/  FADD R4, R2, R3 ;  /* 0x0000000302047221 */ /* 0x008fe40000000000 */
[----:B------:R-:W-:Y:S02]  /*02b0*/  FMUL R14, R11, R14 ;  /* 0x0000000e0b0e7220 */ /* 0x000fe40000400000 */
[C---:B------:R-:W-:Y:S01]  /*02c0*/  FMUL R15, R4.reuse, 0.25 ;  /* 0x3e800000040f7820 */ /* 0x040fe20000400000 */
[C---:B------:R-:W-:Y:S01]  /*02d0*/  FSETP.GEU.AND P2, PT, |R4|.reuse, 1.175494350822287508e-38, PT ;  /* 0x008000000400780b */ /* 0x040fe20003f4e200 */
[----:B------:R-:W1:Y:S01]  /*02e0*/  SHFL.BFLY PT, R5, R4, 0x2, 0x1f ;  /* 0x0c401f0004057f89 */ /* 0x000e6200000e0000 */
[----:B------:R-:W-:Y:S01]  /*02f0*/  FSETP.GT.AND P0, PT, |R4|, 8.50705917302346158658e+37, PT ;  /* 0x7e8000000400780b */ /* 0x000fe20003f04200 */
[----:B--2---:R-:W-:-:S03]  /*0300*/  FMUL R12, R13, R12 ;  /* 0x0000000c0d0c7220 */ /* 0x004fc60000400000 */
[----:B------:R-:W-:Y:S02]  /*0310*/  FSEL R15, R15, R4, P0 ;  /* 0x000000040f0f7208 */ /* 0x000fe40000000000 */
[----:B------:R-:W-:-:S05]  /*0320*/  FSEL R12, R12, RZ, P1 ;  /* 0x000000ff0c0c7208 */ /* 0x000fca0000800000 */
[----:B------:R-:W-:Y:S01]  /*0330*/  @!P2 FMUL R15, R15, 16777216 ;  /* 0x4b8000000f0fa820 */ /* 0x000fe20000400000 */
[----:B------:R-:W-:Y:S01]  /*0340*/  FFMA R8, R9, R12, R8 ;  /* 0x0000000c09087223 */ /* 0x000fe20000000008 */
[----:B------:R-:W-:Y:S01]  /*0350*/  FFMA R7, R12, R14, R7 ;  /* 0x0000000e0c077223 */ /* 0x000fe20000000007 */
[----:B------:R-:W-:Y:S01]  /*0360*/  @P0 FMUL R3, R3, 0.25 ;  /* 0x3e80000003030820 */ /* 0x000fe20000400000 */
[----:B------:R-:W2:Y:S01]  /*0370*/  MUFU.RCP R14, R15 ;  /* 0x0000000f000e7308 */ /* 0x000ea20000001000 */
[----:B------:R-:W-:Y:S01]  /*0380*/  FSETP.NEU.AND P0, PT, R4, RZ, PT ;  /* 0x000000ff0400720b */ /* 0x000fe20003f0d000 */
[----:B------:R-:W3:Y:S01]  /*0390*/  SHFL.BFLY PT, R9, R8, 0x4, 0x1f ;  /* 0x0c801f0008097f89 */ /* 0x000ee200000e0000 */
[----:B------:R-:W-:-:S03]  /*03a0*/  @!P2 FMUL R3, R3, 16777216 ;  /* 0x4b8000000303a820 */ /* 0x000fc60000400000 */
[----:B------:R-:W4:Y:S01]  /*03b0*/  SHFL.BFLY PT, R12, R7, 0x4, 0x1f ;  /* 0x0c801f00070c7f89 */ /* 0x000f2200000e0000 */
[----:B-1----:R-:W-:-:S04]  /*03c0*/  FADD R6, R4, R5 ;  /* 0x0000000504067221 */ /* 0x002fc80000000000 */
[C---:B------:R-:W-:Y:S01]  /*03d0*/  FMUL R11, R6.reuse, 0.25 ;  /* 0x3e800000060b7820 */ /* 0x040fe20000400000 */
[----:B------:R-:W-:Y:S01]  /*03e0*/  FSETP.GEU.AND P1, PT, |R6|, 1.175494350822287508e-38, PT ;  /* 0x008000000600780b */ /* 0x000fe20003f2e200 */
[----:B--2---:R-:W-:Y:S02]  /*03f0*/  FMUL R14, R14, R3 ;  /* 0x000000030e0e7220 */ /* 0x004fe40000400000 */
[----:B------:R-:W1:Y:S03]  /*0400*/  SHFL.BFLY PT, R3, R6, 0x1, 0x1f ;  /* 0x0c201f0006037f89 */ /* 0x000e6600000e0000 */
[----:B------:R-:W-:Y:S02]  /*0410*/  FSEL R14, R14, RZ, P0 ;  /* 0x000000ff0e0e7208 */ /* 0x000fe40000000000 */
[----:B------:R-:W-:Y:S01]  /*0420*/  FSETP.GT.AND P0, PT, |R6|, 8.50705917302346158658e+37, PT ;  /* 0x7e8000000600780b */ /* 0x000fe20003f04200 */
[----:B---3--:R-:W-:-:S03]  /*0430*/  FADD R9, -R8, R9 ;  /* 0x0000000908097221 */ /* 0x008fc60000000100 */
[----:B------:R-:W-:Y:S01]  /*0440*/  FSEL R13, R11, R6, P0 ;  /* 0x000000060b0d7208 */ /* 0x000fe20000000000 */
[C---:B------:R-:W-:Y:S01]  /*0450*/  FFMA R8, R9.reuse, R14, R8 ;  /* 0x0000000e09087223 */ /* 0x040fe20000000008 */
[----:B------:R-:W-:Y:S01]  /*0460*/  FMUL R9, R9, R9 ;  /* 0x0000000909097220 */ /* 0x000fe20000400000 */
[----:B----4-:R-:W-:Y:S02]  /*0470*/  FADD R7, R7, R12 ;  /* 0x0000000c07077221 */ /* 0x010fe40000000000 */
[----:B------:R-:W-:Y:S01]  /*0480*/  @!P1 FMUL R13, R13, 16777216 ;  /* 0x4b8000000d0d9820 */ /* 0x000fe20000400000 */
[----:B------:R-:W-:Y:S01]  /*0490*/  FMUL R9, R2, R9 ;  /* 0x0000000902097220 */ /* 0x000fe20000400000 */
[----:B------:R-:W2:Y:S02]  /*04a0*/  SHFL.BFLY PT, R11, R8, 0x2, 0x1f ;  /* 0x0c401f00080b7f89 */ /* 0x000ea400000e0000 */
[----:B------:R-:W3:Y:S01]  /*04b0*/  MUFU.RCP R2, R13 ;  /* 0x0000000d00027308 */ /* 0x000ee20000001000 */
[----:B------:R-:W-:Y:S01]  /*04c0*/  @P0 FMUL R5, R5, 0.25 ;  /* 0x3e80000005050820 */ /* 0x000fe20000400000 */
[----:B------:R-:W-:Y:S01]  /*04d0*/  FFMA R7, R14, R9, R7 ;  /* 0x000000090e077223 */ /* 0x000fe20000000007 */
[----:B-1----:R-:W-:-:S02]  /*04e0*/  FADD R14, R6, R3 ;  /* 0x00000003060e7221 */ /* 0x002fc40000000000 */
[----:B------:R-:W-:Y:S01]  /*04f0*/  @!P1 FMUL R5, R5, 16777216 ;  /* 0x4b80000005059820 */ /* 0x000fe20000400000 */
[----:B------:R-:W-:Y:S01]  /*0500*/  FSETP.NEU.AND P1, PT, R6, RZ, PT ;  /* 0x000000ff0600720b */ /* 0x000fe20003f2d000 */
[----:B------:R-:W1:Y:S01]  /*0510*/  SHFL.BFLY PT, R12, R7, 0x2, 0x1f ;  /* 0x0c401f00070c7f89 */ /* 0x000e6200000e0000 */
[C---:B------:R-:W-:Y:S02]  /*0520*/  FSETP.GT.AND P0, PT, |R14|.reuse, 8.50705917302346158658e+37, PT ;  /* 0x7e8000000e00780b */ /* 0x040fe40003f04200 */
[----:B------:R-:W-:Y:S01]  /*0530*/  FSETP.GEU.AND P2, PT, |R14|, 1.175494350822287508e-38, PT ;  /* 0x008000000e00780b */ /* 0x000fe20003f4e200 */
[----:B---3--:R-:W-:-:S05]  /*0540*/  FMUL R2, R2, R5 ;  /* 0x0000000502027220 */ /* 0x008fca0000400000 */
[----:B------:R-:W-:Y:S02]  /*0550*/  FSEL R5, R2, RZ, P1 ;  /* 0x000000ff02057208 */ /* 0x000fe40000800000 */
[----:B------:R-:W-:Y:S01]  /*0560*/  FSETP.NEU.AND P1, PT, R14, RZ, PT ;  /* 0x000000ff0e00720b */ /* 0x000fe20003f2d000 */
[----:B--2---:R-:W-:Y:S02]  /*0570*/  FADD R11, -R8, R11 ;  /* 0x0000000b080b7221 */ /* 0x004fe40000000100 */
[----:B------:R-:W-:Y:S01]  /*0580*/  @P0 FMUL R14, R14, 0.25 ;  /* 0x3e8000000e0e0820 */ /* 0x000fe20000400000 */
[----:B------:R-:W-:Y:S01]  /*0590*/  @P0 FMUL R3, R3, 0.25 ;  /* 0x3e80000003030820 */ /* 0x000fe20000400000 */
[----:B------:R-:W-:Y:S01]  /*05a0*/  LOP3.LUT P0, RZ, R10, 0x3f, RZ, 0xc0, !PT ;  /* 0x0000003f0aff7812 */ /* 0x000fe2000780c0ff */
[C---:B------:R-:W-:Y:S01]  /*05b0*/  FMUL R9, R11.reuse, R11 ;  /* 0x0000000b0b097220 */ /* 0x040fe20000400000 */
[----:B------:R-:W-:Y:S01]  /*05c0*/  FFMA R2, R11, R5, R8 ;  /* 0x000000050b027223 */ /* 0x000fe20000000008 */
[----:B------:R-:W-:Y:S01]  /*05d0*/  @!P2 FMUL R14, R14, 16777216 ;  /* 0x4b8000000e0ea820 */ /* 0x000fe20000400000 */
[----:B------:R-:W-:Y:S01]  /*05e0*/  @!P2 FMUL R3, R3, 16777216 ;  /* 0x4b8000000303a820 */ /* 0x000fe20000400000 */
[----:B------:R-:W-:Y:S01]  /*05f0*/  FMUL R9, R4, R9 ;  /* 0x0000000904097220 */ /* 0x000fe20000400000 */
[----:B-1----:R-:W-:Y:S01]  /*0600*/  FADD R12, R7, R12 ;  /* 0x0000000c070c7221 */ /* 0x002fe20000000000 */
[----:B------:R-:W-:Y:S01]  /*0610*/  ISETP.LT.AND P0, PT, R0, 0x20, !P0 ;  /* 0x000000200000780c */ /* 0x000fe20004701270 */
[----:B------:R-:W1:Y:S01]  /*0620*/  SHFL.BFLY PT, R7, R2, 0x1, 0x1f ;  /* 0x0c201f0002077f89 */ /* 0x000e6200000e0000 */
[----:B------:R-:W2:Y:S01]  /*0630*/  MUFU.RCP R14, R14 ;  /* 0x0000000e000e7308 */ /* 0x000ea20000001000 */
[----:B------:R-:W-:-:S02]  /*0640*/  FFMA R12, R5, R9, R12 ;  /* 0x00000009050c7223 */ /* 0x000fc4000000000c */
[----:B------:R-:W3:Y:S03]  /*0650*/  LDC.64 R8, c[0x0][0x238] ;  /* 0x00008e00ff087b82 */ /* 0x000ee60000000a00 */
[----:B------:R-:W4:Y:S01]  /*0660*/  SHFL.BFLY PT, R5, R12, 0x1, 0x1f ;  /* 0x0c201f000c057f89 */ /* 0x000f2200000e0000 */
[----:B--2---:R-:W-:-:S05]  /*0670*/  FMUL R3, R14, R3 ;  /* 0x000000030e037220 */ /* 0x004fca0000400000 */
[----:B------:R-:W-:Y:S01]  /*0680*/  FSEL R3, R3, RZ, P1 ;  /* 0x000000ff03037208 */ /* 0x000fe20000800000 */
[----:B-1----:R-:W-:-:S04]  /*0690*/  FADD R11, -R2, R7 ;  /* 0x00000007020b7221 */ /* 0x002fc80000000100 */
[----:B------:R-:W-:Y:S01]  /*06a0*/  FMUL R7, R11, R11 ;  /* 0x0000000b0b077220 */ /* 0x000fe20000400000 */
[----:B---3--:R-:W-:-:S04]  /*06b0*/  IMAD.WIDE R8, R0, 0x4, R8 ;  /* 0x0000000400087825 */ /* 0x008fc800078e0208 */
[----:B----4-:R-:W-:Y:S01]  /*06c0*/  FADD R16, R12, R5 ;  /* 0x000000050c107221 */ /* 0x010fe20000000000 */
[----:B------:R-:W-:Y:S01]  /*06d0*/  FMUL R7, R6, R7 ;  /* 0x0000000706077220 */ /* 0x000fe20000400000 */
[----:B------:R-:W1:Y:S01]  /*06e0*/  LDC.64 R4, c[0x0][0x228] ;  /* 0x00008a00ff047b82 */ /* 0x000e620000000a00 */
[----:B------:R-:W-:Y:S02]  /*06f0*/  MOV R12, 0x35800000 ;  /* 0x35800000000c7802 */ /* 0x000fe40000000f00 */
[----:B------:R-:W-:Y:S01]  /*0700*/  FFMA R13, R3, R7, R16 ;  /* 0x00000007030d7223 */ /* 0x000fe20000000010 */
[----:B------:R-:W-:-:S03]  /*0710*/  FFMA R3, R11, R3, R2 ;  /* 0x000000030b037223 */ /* 0x000fc60000000002 */
[----:B------:R-:W-:Y:S01]  /*0720*/  FFMA R12, R13, R12, 9.9999997473787516356e-06 ;  /* 0x3727c5ac0d0c7423 */ /* 0x000fe2000000000c */
[----:B------:R-:W2:Y:S03]  /*0730*/  LDC.64 R6, c[0x0][0x230] ;  /* 0x00008c00ff067b82 */ /* 0x000ea60000000a00 */
[----:B------:R-:W3:Y:S01]  /*0740*/  MUFU.RSQ R15, R12 ;  /* 0x0000000c000f7308 */ /* 0x000ee20000001400 */
[C---:B-1----:R-:W-:Y:S01]  /*0750*/  IMAD.WIDE R4, R0.reuse, 0x4, R4 ;  /* 0x0000000400047825 */ /* 0x042fe200078e0204 */
[----:B---3--:R1:W-:Y:S04]  /*0760*/  @P0 STG.E desc[UR4][R8.64], R15 ;  /* 0x0000000f08000986 */ /* 0x0083e8000c101904 */
[----:B------:R1:W-:Y:S01]  /*0770*/  @P0 STG.E desc[UR4][R4.64], R3 ;  /* 0x0000000304000986 */ /* 0x0003e2000c101904 */
[----:B--2---:R-:W-:Y:S01]  /*0780*/  IMAD.WIDE R6, R0, 0x4, R6 ;  /* 0x0000000400067825 */ /* 0x004fe200078e0206 */
[----:B------:R-:W-:Y:S06]  /*0790*/  @!P0 EXIT ;  /* 0x000000000000894d */ /* 0x000fec0003800000 */
[----:B------:R-:W-:Y:S01]  /*07a0*/  STG.E desc[UR4][R6.64], R13 ;  /* 0x0000000d06007986 */ /* 0x000fe2000c101904 */
[----:B------:R-:W-:Y:S05]  /*07b0*/  EXIT ;  /* 0x000000000000794d */ /* 0x000fea0003800000 */
.L_x_0:
[----:B------:R-:W-:-:S00]  /*07c0*/  BRA `(.L_x_0) ;  /* 0xfffffffc00fc7947 */ /* 0x000fc0000383ffff */
[----:B------:R-:W-:-:S00]  /*07d0*/  NOP ;  /* 0x0000000000007918 */ /* 0x000fc00000000000 */
        /* <DEDUP_REMOVED lines=10> */
.L_x_1:


//--------------------- .nv.global.init           --------------------------
	.section	.nv.global.init,"aw",@progbits
.nv.global.init:
	.type		_$_str,@object
	.size		_$_str,(.L_0 - _$_str)
_$_str:
        /*0000*/ 	.byte	0x5f, 0x5f, 0x43, 0x55, 0x44, 0x41, 0x5f, 0x46, 0x54, 0x5a, 0x00
.L_0:


//--------------------- .nv.constant0.triton_per_fused_native_group_norm_5 --------------------------
	.section	.nv.constant0.triton_per_fused_native_group_norm_5,"a",@progbits
	.sectionflags	@""
	.align	4
.nv.constant0.triton_per_fused_native_group_norm_5:
	.zero		584
